	.headerflags	@"EF_CUDA_TEXMODE_UNIFIED EF_CUDA_64BIT_ADDRESS EF_CUDA_ACCELERATORS EF_CUDA_SM90 EF_CUDA_VIRTUAL_SM(EF_CUDA_SM90)"
	.elftype	@"ET_EXEC"


//--------------------- .nv.info                  --------------------------
	.section	.nv.info,"",@"SHT_CUDA_INFO"
	.align	4


	//----- nvinfo : EIATTR_REGCOUNT
	.align		4
        /*0000*/ 	.byte	0x04, 0x2f
        /*0002*/ 	.short	(.L_3 - .L_2)
	.align		4
.L_2:
        /*0004*/ 	.word	index@(triton_poi_fused__native_batch_norm_legit_no_training_add_max_pool2d_with_indices_relu_13)
        /*0008*/ 	.word	0x00000028


	//----- nvinfo : EIATTR_MIN_STACK_SIZE
	.align		4
.L_3:
        /*000c*/ 	.byte	0x04, 0x12
        /*000e*/ 	.short	(.L_5 - .L_4)
	.align		4
.L_4:
        /*0010*/ 	.word	index@(triton_poi_fused__native_batch_norm_legit_no_training_add_max_pool2d_with_indices_relu_13)
        /*0014*/ 	.word	0x00000000


	//----- nvinfo : EIATTR_FRAME_SIZE
	.align		4
.L_5:
        /*0018*/ 	.byte	0x04, 0x11
        /*001a*/ 	.short	(.L_7 - .L_6)
	.align		4
.L_6:
        /*001c*/ 	.word	index@(triton_poi_fused__native_batch_norm_legit_no_training_add_max_pool2d_with_indices_relu_13)
        /*0020*/ 	.word	0x00000000


	//----- nvinfo : EIATTR_MIN_STACK_SIZE
	.align		4
.L_7:
        /*0024*/ 	.byte	0x04, 0x12
        /*0026*/ 	.short	(.L_9 - .L_8)
	.align		4
.L_8:
        /*0028*/ 	.word	index@(triton_poi_fused__native_batch_norm_legit_no_training_add_max_pool2d_with_indices_relu_13)
        /*002c*/ 	.word	0x00000000
.L_9:


//--------------------- .nv.info.triton_poi_fused__native_batch_norm_legit_no_training_add_max_pool2d_with_indices_relu_13 --------------------------
	.section	.nv.info.triton_poi_fused__native_batch_norm_legit_no_training_add_max_pool2d_with_indices_relu_13,"",@"SHT_CUDA_INFO"
	.sectionflags	@""
	.align	4


	//----- nvinfo : EIATTR_CUDA_API_VERSION
	.align		4
        /*0000*/ 	.byte	0x04, 0x37
        /*0002*/ 	.short	(.L_11 - .L_10)
.L_10:
        /*0004*/ 	.word	0x0000007c


	//----- nvinfo : EIATTR_KPARAM_INFO
	.align		4
.L_11:
        /*0008*/ 	.byte	0x04, 0x17
        /*000a*/ 	.short	(.L_13 - .L_12)
.L_12:
        /*000c*/ 	.word	0x00000000
        /*0010*/ 	.short	0x0009
        /*0012*/ 	.short	0x0048
        /*0014*/ 	.byte	0x00, 0xf0, 0x11, 0x00


	//----- nvinfo : EIATTR_KPARAM_INFO
	.align		4
.L_13:
        /*0018*/ 	.byte	0x04, 0x17
        /*001a*/ 	.short	(.L_15 - .L_14)
.L_14:
        /*001c*/ 	.word	0x00000000
        /*0020*/ 	.short	0x0008
        /*0022*/ 	.short	0x0040
        /*0024*/ 	.byte	0x00, 0xf4, 0x21, 0x00


	//----- nvinfo : EIATTR_KPARAM_INFO
	.align		4
.L_15:
        /*0028*/ 	.byte	0x04, 0x17
        /*002a*/ 	.short	(.L_17 - .L_16)
.L_16:
        /*002c*/ 	.word	0x00000000
        /*0030*/ 	.short	0x0007
        /*0032*/ 	.short	0x0038
        /*0034*/ 	.byte	0x00, 0xf4, 0x21, 0x00


	//----- nvinfo : EIATTR_KPARAM_INFO
	.align		4
.L_17:
        /*0038*/ 	.byte	0x04, 0x17
        /*003a*/ 	.short	(.L_19 - .L_18)
.L_18:
        /*003c*/ 	.word	0x00000000
        /*0040*/ 	.short	0x0006
        /*0042*/ 	.short	0x0030
        /*0044*/ 	.byte	0x00, 0xf4, 0x21, 0x00


	//----- nvinfo : EIATTR_KPARAM_INFO
	.align		4
.L_19:
        /*0048*/ 	.byte	0x04, 0x17
        /*004a*/ 	.short	(.L_21 - .L_20)
.L_20:
        /*004c*/ 	.word	0x00000000
        /*0050*/ 	.short	0x0005
        /*0052*/ 	.short	0x0028
        /*0054*/ 	.byte	0x00, 0xf4, 0x21, 0x00


	//----- nvinfo : EIATTR_KPARAM_INFO
	.align		4
.L_21:
        /*0058*/ 	.byte	0x04, 0x17
        /*005a*/ 	.short	(.L_23 - .L_22)
.L_22:
        /*005c*/ 	.word	0x00000000
        /*0060*/ 	.short	0x0004
        /*0062*/ 	.short	0x0020
        /*0064*/ 	.byte	0x00, 0xf4, 0x21, 0x00


	//----- nvinfo : EIATTR_KPARAM_INFO
	.align		4
.L_23:
        /*0068*/ 	.byte	0x04, 0x17
        /*006a*/ 	.short	(.L_25 - .L_24)
.L_24:
        /*006c*/ 	.word	0x00000000
        /*0070*/ 	.short	0x0003
        /*0072*/ 	.short	0x0018
        /*0074*/ 	.byte	0x00, 0xf4, 0x21, 0x00


	//----- nvinfo : EIATTR_KPARAM_INFO
	.align		4
.L_25:
        /*0078*/ 	.byte	0x04, 0x17
        /*007a*/ 	.short	(.L_27 - .L_26)
.L_26:
        /*007c*/ 	.word	0x00000000
        /*0080*/ 	.short	0x0002
        /*0082*/ 	.short	0x0010
        /*0084*/ 	.byte	0x00, 0xf4, 0x21, 0x00


	//----- nvinfo : EIATTR_KPARAM_INFO
	.align		4
.L_27:
        /*0088*/ 	.byte	0x04, 0x17
        /*008a*/ 	.short	(.L_29 - .L_28)
.L_28:
        /*008c*/ 	.word	0x00000000
        /*0090*/ 	.short	0x0001
        /*0092*/ 	.short	0x0008
        /*0094*/ 	.byte	0x00, 0xf4, 0x21, 0x00


	//----- nvinfo : EIATTR_KPARAM_INFO
	.align		4
.L_29:
        /*0098*/ 	.byte	0x04, 0x17
        /*009a*/ 	.short	(.L_31 - .L_30)
.L_30:
        /*009c*/ 	.word	0x00000000
        /*00a0*/ 	.short	0x0000
        /*00a2*/ 	.short	0x0000
        /*00a4*/ 	.byte	0x00, 0xf4, 0x21, 0x00


	//----- nvinfo : EIATTR_SPARSE_MMA_MASK
	.align		4
.L_31:
        /*00a8*/ 	.byte	0x03, 0x50
        /*00aa*/ 	.short	0x0000


	//----- nvinfo : EIATTR_MAXREG_COUNT
	.align		4
        /*00ac*/ 	.byte	0x03, 0x1b
        /*00ae*/ 	.short	0x00ff


	//----- nvinfo : EIATTR_EXIT_INSTR_OFFSETS
	.align		4
        /*00b0*/ 	.byte	0x04, 0x1c
        /*00b2*/ 	.short	(.L_33 - .L_32)


	//   ....[0]....
.L_32:
        /*00b4*/ 	.word	0x00001950


	//   ....[1]....
        /*00b8*/ 	.word	0x00001970


	//----- nvinfo : EIATTR_REQNTID
	.align		4
.L_33:
        /*00bc*/ 	.byte	0x04, 0x10
        /*00be*/ 	.short	(.L_35 - .L_34)
.L_34:
        /*00c0*/ 	.word	0x00000080
        /*00c4*/ 	.word	0x00000001
        /*00c8*/ 	.word	0x00000001


	//----- nvinfo : EIATTR_CBANK_PARAM_SIZE
	.align		4
.L_35:
        /*00cc*/ 	.byte	0x03, 0x19
        /*00ce*/ 	.short	0x004c


	//----- nvinfo : EIATTR_PARAM_CBANK
	.align		4
        /*00d0*/ 	.byte	0x04, 0x0a
        /*00d2*/ 	.short	(.L_37 - .L_36)
	.align		4
.L_36:
        /*00d4*/ 	.word	index@(.nv.constant0.triton_poi_fused__native_batch_norm_legit_no_training_add_max_pool2d_with_indices_relu_13)
        /*00d8*/ 	.short	0x0210
        /*00da*/ 	.short	0x004c


	//----- nvinfo : EIATTR_SW_WAR
	.align		4
.L_37:
        /*00dc*/ 	.byte	0x04, 0x36
        /*00de*/ 	.short	(.L_39 - .L_38)
.L_38:
        /*00e0*/ 	.word	0x00000008
.L_39:


//--------------------- .nv.callgraph             --------------------------
	.section	.nv.callgraph,"",@"SHT_CUDA_CALLGRAPH"
	.align	4
	.sectionentsize	8
	.align		4
        /*0000*/ 	.word	0x00000000
	.align		4
        /*0004*/ 	.word	0xffffffff
	.align		4
        /*0008*/ 	.word	0x00000000
	.align		4
        /*000c*/ 	.word	0xfffffffe
	.align		4
        /*0010*/ 	.word	0x00000000
	.align		4
        /*0014*/ 	.word	0xfffffffd
	.align		4
        /*0018*/ 	.word	0x00000000
	.align		4
        /*001c*/ 	.word	0xfffffffc


//--------------------- .nv.constant4             --------------------------
	.section	.nv.constant4,"a",@progbits
	.align	8
	.align		8
.nv.constant4:
        /*0000*/ 	.dword	_$_str
	.align		8
        /*0008*/ 	.dword	_$_str_$_2


//--------------------- .text.triton_poi_fused__native_batch_norm_legit_no_training_add_max_pool2d_with_indices_relu_13 --------------------------
	.section	.text.triton_poi_fused__native_batch_norm_legit_no_training_add_max_pool2d_with_indices_relu_13,"ax",@progbits
	.align	128
        .global         triton_poi_fused__native_batch_norm_legit_no_training_add_max_pool2d_with_indices_relu_13
        .type           triton_poi_fused__native_batch_norm_legit_no_training_add_max_pool2d_with_indices_relu_13,@function
        .size           triton_poi_fused__native_batch_norm_legit_no_training_add_max_pool2d_with_indices_relu_13,(.L_x_1 - triton_poi_fused__native_batch_norm_legit_no_training_add_max_pool2d_with_indices_relu_13)
        .other          triton_poi_fused__native_batch_norm_legit_no_training_add_max_pool2d_with_indices_relu_13,@"STO_CUDA_ENTRY STV_DEFAULT"
triton_poi_fused__native_batch_norm_legit_no_training_add_max_pool2d_with_indices_relu_13:
.text.triton_poi_fused__native_batch_norm_legit_no_training_add_max_pool2d_with_indices_relu_13:
[----:B------:R-:W0:Y:S01]  /*0000*/  LDC R1, c[0x0][0x28] ;  /* 0x00000a00ff017b82 */ /* 0x000e220000000800 */
[----:B------:R-:W1:Y:S01]  /*0010*/  S2R R0, SR_TID.X ;  /* 0x0000000000007919 */ /* 0x000e620000002100 */
[----:B------:R-:W-:Y:S01]  /*0020*/  IMAD.MOV.U32 R2, RZ, RZ, RZ ;  /* 0x000000ffff027224 */ /* 0x000fe200078e00ff */
[----:B------:R-:W-:Y:S02]  /*0030*/  CS2R R10, SRZ ;  /* 0x00000000000a7805 */ /* 0x000fe4000001ff00 */
[----:B------:R-:W-:Y:S01]  /*0040*/  CS2R R12, SRZ ;  /* 0x00000000000c7805 */ /* 0x000fe2000001ff00 */
[----:B------:R-:W2:Y:S01]  /*0050*/  S2R R3, SR_CTAID.X ;  /* 0x0000000000037919 */ /* 0x000ea20000002500 */
[----:B------:R-:W-:Y:S01]  /*0060*/  CS2R R14, SRZ ;  /* 0x00000000000e7805 */ /* 0x000fe2000001ff00 */
[----:B------:R-:W-:Y:S01]  /*0070*/  ULDC.64 UR4, c[0x0][0x208] ;  /* 0x0000820000047ab9 */ /* 0x000fe20000000a00 */
[----:B------:R-:W-:Y:S02]  /*0080*/  CS2R R16, SRZ ;  /* 0x0000000000107805 */ /* 0x000fe4000001ff00 */
[----:B------:R-:W-:Y:S01]  /*0090*/  CS2R R18, SRZ ;  /* 0x0000000000127805 */ /* 0x000fe2000001ff00 */
[----:B------:R-:W-:Y:S01]  /*00a0*/  ULDC.64 UR6, c[0x0][0x248] ;  /* 0x0000920000067ab9 */ /* 0x000fe20000000a00 */
[----:B-1----:R-:W-:-:S05]  /*00b0*/  IMAD.SHL.U32 R0, R0, 0x4, RZ ;  /* 0x0000000400007824 */ /* 0x002fca00078e00ff */
[----:B------:R-:W-:-:S05]  /*00c0*/  LOP3.LUT R0, R0, 0x1fc, RZ, 0xc0, !PT ;  /* 0x000001fc00007812 */ /* 0x000fca00078ec0ff */
[----:B--2---:R-:W-:-:S04]  /*00d0*/  IMAD R3, R3, 0x200, R0 ;  /* 0x0000020003037824 */ /* 0x004fc800078e0200 */
[----:B------:R-:W-:-:S05]  /*00e0*/  IMAD.HI R0, R3, -0x4bf4bf4b, R2 ;  /* 0xb40b40b503007827 */ /* 0x000fca00078e0202 */
[----:B------:R-:W-:-:S04]  /*00f0*/  SHF.R.U32.HI R5, RZ, 0x1f, R0 ;  /* 0x0000001fff057819 */ /* 0x000fc80000011600 */
[CC--:B------:R-:W-:Y:S02]  /*0100*/  LEA.HI.SX32 R9, R0.reuse, R5.reuse, 0x17 ;  /* 0x0000000500097211 */ /* 0x0c0fe400078fbaff */
[----:B------:R-:W-:Y:S02]  /*0110*/  LEA.HI.SX32 R7, R0, R5, 0x15 ;  /* 0x0000000500077211 */ /* 0x000fe400078faaff */
[----:B------:R-:W-:Y:S01]  /*0120*/  LEA.HI R0, R9, R9, RZ, 0x2 ;  /* 0x0000000909007211 */ /* 0x000fe200078f10ff */
[----:B------:R-:W1:Y:S01]  /*0130*/  LDC.64 R4, c[0x0][0x218] ;  /* 0x00008600ff047b82 */ /* 0x000e620000000a00 */
[----:B------:R-:W-:Y:S02]  /*0140*/  LEA.HI R2, R7, R7, RZ, 0x2 ;  /* 0x0000000707027211 */ /* 0x000fe400078f10ff */
[----:B------:R-:W-:Y:S02]  /*0150*/  LOP3.LUT R0, R0, 0xfffffffc, RZ, 0xc0, !PT ;  /* 0xfffffffc00007812 */ /* 0x000fe400078ec0ff */
[----:B------:R-:W-:-:S03]  /*0160*/  LOP3.LUT R2, R2, 0xfffffffc, RZ, 0xc0, !PT ;  /* 0xfffffffc02027812 */ /* 0x000fc600078ec0ff */
[----:B------:R-:W-:Y:S02]  /*0170*/  IMAD.IADD R21, R9, 0x1, -R0 ;  /* 0x0000000109157824 */ /* 0x000fe400078e0a00 */
[----:B------:R-:W-:Y:S02]  /*0180*/  IMAD.IADD R2, R7, 0x1, -R2 ;  /* 0x0000000107027824 */ /* 0x000fe400078e0a02 */
[----:B------:R-:W-:Y:S01]  /*0190*/  IMAD R0, R9, -0x2d8, R3 ;  /* 0xfffffd2809007824 */ /* 0x000fe200078e0203 */
[----:B------:R-:W-:Y:S02]  /*01a0*/  ISETP.GT.AND P0, PT, R21, RZ, PT ;  /* 0x000000ff1500720c */ /* 0x000fe40003f04270 */
[----:B------:R-:W-:Y:S02]  /*01b0*/  CS2R R8, SRZ ;  /* 0x0000000000087805 */ /* 0x000fe4000001ff00 */
[C---:B------:R-:W-:Y:S01]  /*01c0*/  ISETP.GT.AND P1, PT, R2.reuse, RZ, PT ;  /* 0x000000ff0200720c */ /* 0x040fe20003f24270 */
[----:B------:R-:W-:Y:S01]  /*01d0*/  IMAD R6, R7, 0x2d80, R0 ;  /* 0x00002d8007067824 */ /* 0x000fe200078e0200 */
[----:B------:R-:W-:-:S02]  /*01e0*/  ISETP.GT.AND P2, PT, R2, RZ, P0 ;  /* 0x000000ff0200720c */ /* 0x000fc40000744270 */
[C---:B------:R-:W-:Y:S01]  /*01f0*/  ISETP.GT.AND P3, PT, R21.reuse, -0x1, P1 ;  /* 0xffffffff1500780c */ /* 0x040fe20000f64270 */
[----:B------:R-:W-:Y:S01]  /*0200*/  IMAD R7, R21, 0x5b0, R6 ;  /* 0x000005b015077824 */ /* 0x000fe200078e0206 */
[C---:B------:R-:W-:Y:S02]  /*0210*/  ISETP.LT.AND P1, PT, R3.reuse, 0xb600, P2 ;  /* 0x0000b6000300780c */ /* 0x040fe40001721270 */
[----:B------:R-:W-:Y:S01]  /*0220*/  ISETP.LT.AND P2, PT, R3, 0xb600, P3 ;  /* 0x0000b6000300780c */ /* 0x000fe20001f41270 */
[C---:B------:R-:W-:Y:S02]  /*0230*/  VIADD R23, R7.reuse, 0xffffe668 ;  /* 0xffffe66807177836 */ /* 0x040fe40000000000 */
[----:B------:R-:W-:Y:S02]  /*0240*/  VIADD R25, R7, 0xffffe940 ;  /* 0xffffe94007197836 */ /* 0x000fe40000000000 */
[----:B-1----:R-:W-:-:S04]  /*0250*/  IMAD.WIDE R22, R23, 0x4, R4 ;  /* 0x0000000417167825 */ /* 0x002fc800078e0204 */
[----:B------:R-:W-:Y:S02]  /*0260*/  IMAD.WIDE R24, R25, 0x4, R4 ;  /* 0x0000000419187825 */ /* 0x000fe400078e0204 */
[----:B------:R-:W2:Y:S04]  /*0270*/  @P1 LDG.E.128 R8, desc[UR4][R22.64] ;  /* 0x0000000416081981 */ /* 0x000ea8000c1e1d00 */
[----:B------:R-:W3:Y:S01]  /*0280*/  @P2 LDG.E.128 R12, desc[UR4][R24.64] ;  /* 0x00000004180c2981 */ /* 0x000ee2000c1e1d00 */
[----:B------:R-:W-:-:S04]  /*0290*/  VIADD R27, R7, 0xffffec18 ;  /* 0xffffec18071b7836 */ /* 0x000fc80000000000 */
[----:B------:R-:W-:-:S05]  /*02a0*/  IMAD.WIDE R26, R27, 0x4, R4 ;  /* 0x000000041b1a7825 */ /* 0x000fca00078e0204 */
[----:B------:R-:W4:Y:S01]  /*02b0*/  @P2 LDG.E.128 R16, desc[UR4][R26.64] ;  /* 0x000000041a102981 */ /* 0x000f22000c1e1d00 */
[----:B--2---:R-:W-:Y:S02]  /*02c0*/  SEL R29, R8, 0xff800000, P1 ;  /* 0xff800000081d7807 */ /* 0x004fe40000800000 */
[----:B------:R-:W-:Y:S02]  /*02d0*/  SEL R6, R9, 0xff800000, P1 ;  /* 0xff80000009067807 */ /* 0x000fe40000800000 */
[----:B---3--:R-:W-:Y:S02]  /*02e0*/  SEL R12, R12, 0xff800000, P2 ;  /* 0xff8000000c0c7807 */ /* 0x008fe40001000000 */
[----:B------:R-:W-:Y:S02]  /*02f0*/  SEL R13, R13, 0xff800000, P2 ;  /* 0xff8000000d0d7807 */ /* 0x000fe40001000000 */
[----:B------:R-:W-:Y:S02]  /*0300*/  FSETP.GT.AND P6, PT, R12, R29, PT ;  /* 0x0000001d0c00720b */ /* 0x000fe40003fc4000 */
[----:B------:R-:W-:-:S02]  /*0310*/  FSETP.GT.AND P5, PT, R13, R6, PT ;  /* 0x000000060d00720b */ /* 0x000fc40003fa4000 */
[----:B------:R-:W-:Y:S02]  /*0320*/  SEL R9, R10, 0xff800000, P1 ;  /* 0xff8000000a097807 */ /* 0x000fe40000800000 */
[----:B------:R-:W-:Y:S02]  /*0330*/  SEL R14, R14, 0xff800000, P2 ;  /* 0xff8000000e0e7807 */ /* 0x000fe40001000000 */
[----:B------:R-:W-:Y:S02]  /*0340*/  SEL R8, R11, 0xff800000, P1 ;  /* 0xff8000000b087807 */ /* 0x000fe40000800000 */
[----:B------:R-:W-:Y:S02]  /*0350*/  CS2R R10, SRZ ;  /* 0x00000000000a7805 */ /* 0x000fe4000001ff00 */
[----:B------:R-:W-:Y:S02]  /*0360*/  FSETP.NAN.AND P1, PT, R12, R12, PT ;  /* 0x0000000c0c00720b */ /* 0x000fe40003f28000 */
[----:B------:R-:W-:-:S02]  /*0370*/  FSETP.GT.AND P4, PT, R14, R9, PT ;  /* 0x000000090e00720b */ /* 0x000fc40003f84000 */
[----:B------:R-:W-:Y:S02]  /*0380*/  SEL R15, R15, 0xff800000, P2 ;  /* 0xff8000000f0f7807 */ /* 0x000fe40001000000 */
[----:B------:R-:W-:Y:S02]  /*0390*/  @!P6 SEL R12, R12, R29, P1 ;  /* 0x0000001d0c0ce207 */ /* 0x000fe40000800000 */
[----:B------:R-:W-:Y:S02]  /*03a0*/  FSETP.NAN.AND P1, PT, R13, R13, PT ;  /* 0x0000000d0d00720b */ /* 0x000fe40003f28000 */
[----:B------:R-:W-:Y:S02]  /*03b0*/  FSETP.GT.AND P3, PT, R15, R8, PT ;  /* 0x000000080f00720b */ /* 0x000fe40003f64000 */
[----:B------:R-:W-:Y:S02]  /*03c0*/  @!P5 SEL R13, R13, R6, P1 ;  /* 0x000000060d0dd207 */ /* 0x000fe40000800000 */
[----:B------:R-:W-:-:S02]  /*03d0*/  FSETP.NAN.AND P1, PT, R14, R14, PT ;  /* 0x0000000e0e00720b */ /* 0x000fc40003f28000 */
[----:B----4-:R-:W-:Y:S02]  /*03e0*/  SEL R6, R19, 0xff800000, P2 ;  /* 0xff80000013067807 */ /* 0x010fe40001000000 */
[----:B------:R-:W-:Y:S02]  /*03f0*/  @!P4 SEL R14, R14, R9, P1 ;  /* 0x000000090e0ec207 */ /* 0x000fe40000800000 */
[C---:B------:R-:W-:Y:S02]  /*0400*/  FSETP.NAN.AND P1, PT, R15.reuse, R15, PT ;  /* 0x0000000f0f00720b */ /* 0x040fe40003f28000 */
[----:B------:R-:W-:Y:S02]  /*0410*/  P2R R24, PR, RZ, 0x8 ;  /* 0x00000008ff187803 */ /* 0x000fe40000000000 */
[----:B------:R-:W-:Y:S02]  /*0420*/  @!P3 SEL R15, R15, R8, P1 ;  /* 0x000000080f0fb207 */ /* 0x000fe40000800000 */
[----:B------:R-:W-:-:S02]  /*0430*/  CS2R R8, SRZ ;  /* 0x0000000000087805 */ /* 0x000fc4000001ff00 */
[-C--:B------:R-:W-:Y:S02]  /*0440*/  FSETP.NAN.AND P1, PT, R6, R6.reuse, PT ;  /* 0x000000060600720b */ /* 0x080fe40003f28000 */
[----:B------:R-:W-:Y:S02]  /*0450*/  FSETP.GEU.AND P3, PT, R15, R6, PT ;  /* 0x000000060f00720b */ /* 0x000fe40003f6e000 */
[----:B------:R-:W-:Y:S02]  /*0460*/  SEL R28, R18, 0xff800000, P2 ;  /* 0xff800000121c7807 */ /* 0x000fe40001000000 */
[----:B------:R-:W-:Y:S02]  /*0470*/  SEL R19, R16, 0xff800000, P2 ;  /* 0xff80000010137807 */ /* 0x000fe40001000000 */
[----:B------:R-:W-:Y:S02]  /*0480*/  SEL R27, R17, 0xff800000, P2 ;  /* 0xff800000111b7807 */ /* 0x000fe40001000000 */
[----:B------:R-:W-:-:S02]  /*0490*/  FSETP.GEU.AND P2, PT, R14, R28, PT ;  /* 0x0000001c0e00720b */ /* 0x000fc40003f4e000 */
[----:B------:R-:W-:Y:S02]  /*04a0*/  P2R R25, PR, RZ, 0x8 ;  /* 0x00000008ff197803 */ /* 0x000fe40000000000 */
[----:B------:R-:W-:Y:S02]  /*04b0*/  @!P1 SEL R6, R6, R15, !P3 ;  /* 0x0000000f06069207 */ /* 0x000fe40005800000 */
[----:B------:R-:W-:Y:S02]  /*04c0*/  FSETP.NAN.AND P1, PT, R28, R28, PT ;  /* 0x0000001c1c00720b */ /* 0x000fe40003f28000 */
[----:B------:R-:W-:Y:S02]  /*04d0*/  P2R R18, PR, RZ, 0x4 ;  /* 0x00000004ff127803 */ /* 0x000fe40000000000 */
[----:B------:R-:W-:Y:S02]  /*04e0*/  P2R R20, PR, RZ, 0x40 ;  /* 0x00000040ff147803 */ /* 0x000fe40000000000 */
[----:B------:R-:W-:-:S02]  /*04f0*/  P2R R23, PR, RZ, 0x10 ;  /* 0x00000010ff177803 */ /* 0x000fc40000000000 */
[----:B------:R-:W-:-:S05]  /*0500*/  P2R R22, PR, RZ, 0x20 ;  /* 0x00000020ff167803 */ /* 0x000fca0000000000 */
[----:B------:R-:W-:Y:S02]  /*0510*/  @!P1 SEL R28, R28, R14, !P2 ;  /* 0x0000000e1c1c9207 */ /* 0x000fe40005000000 */
[-C--:B------:R-:W-:Y:S02]  /*0520*/  FSETP.NAN.AND P1, PT, R27, R27.reuse, PT ;  /* 0x0000001b1b00720b */ /* 0x080fe40003f28000 */
[----:B------:R-:W-:-:S04]  /*0530*/  FSETP.GEU.AND P2, PT, R13, R27, PT ;  /* 0x0000001b0d00720b */ /* 0x000fc80003f4e000 */
[----:B------:R-:W-:-:S07]  /*0540*/  P2R R17, PR, RZ, 0x4 ;  /* 0x00000004ff117803 */ /* 0x000fce0000000000 */
[----:B------:R-:W-:Y:S01]  /*0550*/  @!P1 SEL R27, R27, R13, !P2 ;  /* 0x0000000d1b1b9207 */ /* 0x000fe20005000000 */
[----:B------:R-:W-:Y:S01]  /*0560*/  VIADD R13, R7, 0xfffffd28 ;  /* 0xfffffd28070d7836 */ /* 0x000fe20000000000 */
[-C--:B------:R-:W-:Y:S02]  /*0570*/  FSETP.NAN.AND P1, PT, R19, R19.reuse, PT ;  /* 0x000000131300720b */ /* 0x080fe40003f28000 */
[----:B------:R-:W-:-:S04]  /*0580*/  FSETP.GEU.AND P2, PT, R12, R19, PT ;  /* 0x000000130c00720b */ /* 0x000fc80003f4e000 */
[----:B------:R-:W-:-:S07]  /*0590*/  P2R R16, PR, RZ, 0x4 ;  /* 0x00000004ff107803 */ /* 0x000fce0000000000 */
[----:B------:R-:W-:Y:S01]  /*05a0*/  @!P1 SEL R19, R19, R12, !P2 ;  /* 0x0000000c13139207 */ /* 0x000fe20005000000 */
[----:B------:R-:W-:Y:S01]  /*05b0*/  IMAD.WIDE R12, R13, 0x4, R4 ;  /* 0x000000040d0c7825 */ /* 0x000fe200078e0204 */
[----:B------:R-:W-:-:S04]  /*05c0*/  ISETP.GT.AND P2, PT, R2, -0x1, P0 ;  /* 0xffffffff0200780c */ /* 0x000fc80000744270 */
[----:B------:R-:W-:-:S13]  /*05d0*/  ISETP.LT.AND P2, PT, R3, 0xb600, P2 ;  /* 0x0000b6000300780c */ /* 0x000fda0001741270 */
[----:B------:R1:W2:Y:S01]  /*05e0*/  @P2 LDG.E.128 R8, desc[UR4][R12.64] ;  /* 0x000000040c082981 */ /* 0x0002a2000c1e1d00 */
[----:B------:R-:W-:Y:S01]  /*05f0*/  LOP3.LUT R2, R2, R21, RZ, 0xfc, !PT ;  /* 0x0000001502027212 */ /* 0x000fe200078efcff */
[----:B-1----:R-:W-:Y:S01]  /*0600*/  IMAD.WIDE R12, R7, 0x4, R4 ;  /* 0x00000004070c7825 */ /* 0x002fe200078e0204 */
[----:B--2---:R-:W-:Y:S02]  /*0610*/  SEL R14, R8, 0xff800000, P2 ;  /* 0xff800000080e7807 */ /* 0x004fe40001000000 */
[----:B------:R-:W-:Y:S02]  /*0620*/  SEL R26, R9, 0xff800000, P2 ;  /* 0xff800000091a7807 */ /* 0x000fe40001000000 */
[----:B------:R-:W-:Y:S02]  /*0630*/  CS2R R8, SRZ ;  /* 0x0000000000087805 */ /* 0x000fe4000001ff00 */
[-C--:B------:R-:W-:Y:S02]  /*0640*/  FSETP.NAN.AND P0, PT, R14, R14.reuse, PT ;  /* 0x0000000e0e00720b */ /* 0x080fe40003f08000 */
[----:B------:R-:W-:-:S02]  /*0650*/  FSETP.GEU.AND P3, PT, R19, R14, PT ;  /* 0x0000000e1300720b */ /* 0x000fc40003f6e000 */
[----:B------:R-:W-:Y:S02]  /*0660*/  FSETP.GEU.AND P1, PT, R27, R26, PT ;  /* 0x0000001a1b00720b */ /* 0x000fe40003f2e000 */
[----:B------:R-:W-:Y:S02]  /*0670*/  SEL R15, R10, 0xff800000, P2 ;  /* 0xff8000000a0f7807 */ /* 0x000fe40001000000 */
[----:B------:R-:W-:Y:S02]  /*0680*/  P2R R30, PR, RZ, 0x2 ;  /* 0x00000002ff1e7803 */ /* 0x000fe40000000000 */
[----:B------:R-:W-:-:S03]  /*0690*/  P2R R29, PR, RZ, 0x8 ;  /* 0x00000008ff1d7803 */ /* 0x000fc60000000000 */
[----:B------:R-:W-:Y:S02]  /*06a0*/  @!P0 SEL R14, R14, R19, !P3 ;  /* 0x000000130e0e8207 */ /* 0x000fe40005800000 */
[----:B------:R-:W-:Y:S02]  /*06b0*/  FSETP.NAN.AND P0, PT, R26, R26, PT ;  /* 0x0000001a1a00720b */ /* 0x000fe40003f08000 */
[----:B------:R-:W-:-:S11]  /*06c0*/  P2R R19, PR, RZ, 0x4 ;  /* 0x00000004ff137803 */ /* 0x000fd60000000000 */
[----:B------:R-:W-:Y:S02]  /*06d0*/  @!P0 SEL R26, R26, R27, !P1 ;  /* 0x0000001b1a1a8207 */ /* 0x000fe40004800000 */
[-C--:B------:R-:W-:Y:S02]  /*06e0*/  FSETP.NAN.AND P0, PT, R15, R15.reuse, PT ;  /* 0x0000000f0f00720b */ /* 0x080fe40003f08000 */
[----:B------:R-:W-:Y:S02]  /*06f0*/  FSETP.GEU.AND P1, PT, R28, R15, PT ;  /* 0x0000000f1c00720b */ /* 0x000fe40003f2e000 */
[----:B------:R-:W-:Y:S02]  /*0700*/  SEL R27, R11, 0xff800000, P2 ;  /* 0xff8000000b1b7807 */ /* 0x000fe40001000000 */
[----:B------:R-:W-:Y:S02]  /*0710*/  CS2R R10, SRZ ;  /* 0x00000000000a7805 */ /* 0x000fe4000001ff00 */
[----:B------:R-:W-:-:S05]  /*0720*/  P2R R31, PR, RZ, 0x2 ;  /* 0x00000002ff1f7803 */ /* 0x000fca0000000000 */
[----:B------:R-:W-:Y:S02]  /*0730*/  @!P0 SEL R15, R15, R28, !P1 ;  /* 0x0000001c0f0f8207 */ /* 0x000fe40004800000 */
[-C--:B------:R-:W-:Y:S02]  /*0740*/  FSETP.NAN.AND P0, PT, R27, R27.reuse, PT ;  /* 0x0000001b1b00720b */ /* 0x080fe40003f08000 */
[----:B------:R-:W-:-:S04]  /*0750*/  FSETP.GEU.AND P1, PT, R6, R27, PT ;  /* 0x0000001b0600720b */ /* 0x000fc80003f2e000 */
[----:B------:R-:W-:-:S07]  /*0760*/  P2R R32, PR, RZ, 0x2 ;  /* 0x00000002ff207803 */ /* 0x000fce0000000000 */
[----:B------:R-:W-:Y:S02]  /*0770*/  @!P0 SEL R27, R27, R6, !P1 ;  /* 0x000000061b1b8207 */ /* 0x000fe40004800000 */
[----:B------:R-:W-:-:S04]  /*0780*/  ISETP.GE.AND P0, PT, R3, 0xb600, PT ;  /* 0x0000b6000300780c */ /* 0x000fc80003f06270 */
[----:B------:R-:W-:Y:S02]  /*0790*/  ISETP.GT.AND P1, PT, R2, -0x1, !P0 ;  /* 0xffffffff0200780c */ /* 0x000fe40004724270 */
[----:B------:R-:W-:-:S11]  /*07a0*/  P2R R21, PR, RZ, 0x1 ;  /* 0x00000001ff157803 */ /* 0x000fd60000000000 */
[----:B------:R1:W2:Y:S02]  /*07b0*/  @P1 LDG.E.128 R8, desc[UR4][R12.64] ;  /* 0x000000040c081981 */ /* 0x0002a4000c1e1d00 */
[----:B-1----:R-:W-:-:S04]  /*07c0*/  VIADD R13, R7, 0x2d8 ;  /* 0x000002d8070d7836 */ /* 0x002fc80000000000 */
[----:B------:R-:W-:Y:S01]  /*07d0*/  IMAD.WIDE R12, R13, 0x4, R4 ;  /* 0x000000040d0c7825 */ /* 0x000fe200078e0204 */
[----:B--2---:R-:W-:Y:S02]  /*07e0*/  SEL R2, R11, 0xff800000, P1 ;  /* 0xff8000000b027807 */ /* 0x004fe40000800000 */
[----:B------:R-:W-:Y:S02]  /*07f0*/  SEL R6, R10, 0xff800000, P1 ;  /* 0xff8000000a067807 */ /* 0x000fe40000800000 */
[-C--:B------:R-:W-:Y:S02]  /*0800*/  FSETP.NAN.AND P3, PT, R2, R2.reuse, PT ;  /* 0x000000020200720b */ /* 0x080fe40003f68000 */
[----:B------:R-:W-:Y:S02]  /*0810*/  FSETP.GEU.AND P2, PT, R27, R2, PT ;  /* 0x000000021b00720b */ /* 0x000fe40003f4e000 */
[----:B------:R-:W-:Y:S02]  /*0820*/  FSETP.GEU.AND P0, PT, R15, R6, PT ;  /* 0x000000060f00720b */ /* 0x000fe40003f0e000 */
[----:B------:R-:W-:-:S02]  /*0830*/  P2R R11, PR, RZ, 0x4 ;  /* 0x00000004ff0b7803 */ /* 0x000fc40000000000 */
[----:B------:R-:W-:-:S05]  /*0840*/  P2R R10, PR, RZ, 0x1 ;  /* 0x00000001ff0a7803 */ /* 0x000fca0000000000 */
[----:B------:R-:W-:Y:S02]  /*0850*/  @!P3 SEL R2, R2, R27, !P2 ;  /* 0x0000001b0202b207 */ /* 0x000fe40005000000 */
[----:B------:R-:W-:-:S13]  /*0860*/  FSETP.NAN.AND P3, PT, R6, R6, PT ;  /* 0x000000060600720b */ /* 0x000fda0003f68000 */
[----:B------:R-:W-:Y:S02]  /*0870*/  @!P3 SEL R6, R6, R15, !P0 ;  /* 0x0000000f0606b207 */ /* 0x000fe40004000000 */
[----:B------:R-:W-:-:S04]  /*0880*/  SEL R15, R9, 0xff800000, P1 ;  /* 0xff800000090f7807 */ /* 0x000fc80000800000 */
[-C--:B------:R-:W-:Y:S02]  /*0890*/  FSETP.NAN.AND P3, PT, R15, R15.reuse, PT ;  /* 0x0000000f0f00720b */ /* 0x080fe40003f68000 */
[----:B------:R-:W-:-:S04]  /*08a0*/  FSETP.GEU.AND P0, PT, R26, R15, PT ;  /* 0x0000000f1a00720b */ /* 0x000fc80003f0e000 */
[----:B------:R-:W-:-:S07]  /*08b0*/  P2R R27, PR, RZ, 0x1 ;  /* 0x00000001ff1b7803 */ /* 0x000fce0000000000 */
[----:B------:R-:W-:Y:S02]  /*08c0*/  @!P3 SEL R15, R15, R26, !P0 ;  /* 0x0000001a0f0fb207 */ /* 0x000fe40004000000 */
[----:B------:R-:W-:-:S04]  /*08d0*/  ISETP.NE.AND P0, PT, R10, RZ, PT ;  /* 0x000000ff0a00720c */ /* 0x000fc80003f05270 */
[----:B------:R-:W-:Y:S02]  /*08e0*/  P2R R26, PR, RZ, 0x1 ;  /* 0x00000001ff1a7803 */ /* 0x000fe40000000000 */
[----:B------:R-:W-:Y:S02]  /*08f0*/  ISETP.NE.AND P0, PT, R11, RZ, PT ;  /* 0x000000ff0b00720c */ /* 0x000fe40003f05270 */
[----:B------:R-:W-:Y:S02]  /*0900*/  CS2R R10, SRZ ;  /* 0x00000000000a7805 */ /* 0x000fe4000001ff00 */
[----:B------:R-:W-:Y:S02]  /*0910*/  P2R R28, PR, RZ, 0x1 ;  /* 0x00000001ff1c7803 */ /* 0x000fe40000000000 */
[----:B------:R-:W-:-:S04]  /*0920*/  ISETP.NE.AND P0, PT, R29, RZ, PT ;  /* 0x000000ff1d00720c */ /* 0x000fc80003f05270 */
        /* <DEDUP_REMOVED lines=9> */
[----:B------:R-:W-:Y:S02]  /*09c0*/  ISETP.NE.AND P0, PT, R17, RZ, PT ;  /* 0x000000ff1100720c */ /* 0x000fe40003f05270 */
[----:B------:R-:W-:Y:S02]  /*09d0*/  SEL R17, R8, 0xff800000, P1 ;  /* 0xff80000008117807 */ /* 0x000fe40000800000 */
[----:B------:R-:W-:Y:S02]  /*09e0*/  CS2R R8, SRZ ;  /* 0x0000000000087805 */ /* 0x000fe4000001ff00 */
[----:B------:R-:W-:Y:S02]  /*09f0*/  P2R R34, PR, RZ, 0x1 ;  /* 0x00000001ff227803 */ /* 0x000fe40000000000 */
[----:B------:R-:W-:-:S02]  /*0a00*/  FSETP.NAN.AND P3, PT, R17, R17, PT ;  /* 0x000000111100720b */ /* 0x000fc40003f68000 */
[----:B------:R-:W-:Y:S01]  /*0a10*/  ISETP.NE.AND P0, PT, R18, RZ, PT ;  /* 0x000000ff1200720c */ /* 0x000fe20003f05270 */
[----:B------:R1:W2:Y:S01]  /*0a20*/  @P1 LDG.E.128 R8, desc[UR4][R12.64] ;  /* 0x000000040c081981 */ /* 0x0002a2000c1e1d00 */
[----:B------:R-:W-:Y:S02]  /*0a30*/  FSETP.GEU.AND P2, PT, R14, R17, PT ;  /* 0x000000110e00720b */ /* 0x000fe40003f4e000 */
[----:B------:R-:W-:Y:S02]  /*0a40*/  P2R R35, PR, RZ, 0x1 ;  /* 0x00000001ff237803 */ /* 0x000fe40000000000 */
[----:B------:R-:W-:-:S04]  /*0a50*/  ISETP.NE.AND P0, PT, R25, RZ, PT ;  /* 0x000000ff1900720c */ /* 0x000fc80003f05270 */
[----:B------:R-:W-:Y:S02]  /*0a60*/  P2R R25, PR, RZ, 0x1 ;  /* 0x00000001ff197803 */ /* 0x000fe40000000000 */
[----:B------:R-:W-:Y:S02]  /*0a70*/  ISETP.NE.AND P0, PT, R20, RZ, PT ;  /* 0x000000ff1400720c */ /* 0x000fe40003f05270 */
[----:B------:R-:W-:Y:S02]  /*0a80*/  @!P3 SEL R17, R17, R14, !P2 ;  /* 0x0000000e1111b207 */ /* 0x000fe40005000000 */
[----:B------:R-:W-:Y:S02]  /*0a90*/  P2R R20, PR, RZ, 0x1 ;  /* 0x00000001ff147803 */ /* 0x000fe40000000000 */
[----:B------:R-:W-:-:S04]  /*0aa0*/  ISETP.NE.AND P0, PT, R22, RZ, PT ;  /* 0x000000ff1600720c */ /* 0x000fc80003f05270 */
[----:B------:R-:W-:Y:S02]  /*0ab0*/  P2R R22, PR, RZ, 0x1 ;  /* 0x00000001ff167803 */ /* 0x000fe40000000000 */
[----:B------:R-:W-:-:S04]  /*0ac0*/  ISETP.NE.AND P0, PT, R23, RZ, PT ;  /* 0x000000ff1700720c */ /* 0x000fc80003f05270 */
[----:B------:R-:W-:Y:S02]  /*0ad0*/  P2R R23, PR, RZ, 0x1 ;  /* 0x00000001ff177803 */ /* 0x000fe40000000000 */
[----:B------:R-:W-:-:S04]  /*0ae0*/  ISETP.NE.AND P0, PT, R24, RZ, PT ;  /* 0x000000ff1800720c */ /* 0x000fc80003f05270 */
[----:B------:R-:W-:Y:S02]  /*0af0*/  P2R R24, PR, RZ, 0x1 ;  /* 0x00000001ff187803 */ /* 0x000fe40000000000 */
[----:B-1----:R-:W-:Y:S02]  /*0b00*/  CS2R R12, SRZ ;  /* 0x00000000000c7805 */ /* 0x002fe4000001ff00 */
[----:B--2---:R-:W-:-:S04]  /*0b10*/  SEL R16, R8, 0xff800000, P1 ;  /* 0xff80000008107807 */ /* 0x004fc80000800000 */
[-C--:B------:R-:W-:Y:S02]  /*0b20*/  FSETP.NAN.AND P4, PT, R16, R16.reuse, PT ;  /* 0x000000101000720b */ /* 0x080fe40003f88000 */
[----:B------:R-:W-:Y:S02]  /*0b30*/  FSETP.GEU.AND P3, PT, R17, R16, PT ;  /* 0x000000101100720b */ /* 0x000fe40003f6e000 */
[----:B------:R-:W-:-:S04]  /*0b40*/  SEL R18, R9, 0xff800000, P1 ;  /* 0xff80000009127807 */ /* 0x000fc80000800000 */
[----:B------:R-:W-:-:S05]  /*0b50*/  FSETP.NAN.AND P5, PT, R18, R18, PT ;  /* 0x000000121200720b */ /* 0x000fca0003fa8000 */
[----:B------:R-:W-:Y:S02]  /*0b60*/  @!P4 SEL R16, R16, R17, !P3 ;  /* 0x000000111010c207 */ /* 0x000fe40005800000 */
[----:B------:R-:W-:Y:S02]  /*0b70*/  SEL R17, R10, 0xff800000, P1 ;  /* 0xff8000000a117807 */ /* 0x000fe40000800000 */
[----:B------:R-:W-:Y:S02]  /*0b80*/  SEL R37, R11, 0xff800000, P1 ;  /* 0xff8000000b257807 */ /* 0x000fe40000800000 */
[----:B------:R-:W-:Y:S02]  /*0b90*/  FSETP.NAN.AND P6, PT, R17, R17, PT ;  /* 0x000000111100720b */ /* 0x000fe40003fc8000 */
[----:B------:R-:W-:Y:S02]  /*0ba0*/  FSETP.GEU.AND P4, PT, R15, R18, PT ;  /* 0x000000120f00720b */ /* 0x000fe40003f8e000 */
[----:B------:R-:W-:-:S02]  /*0bb0*/  FSETP.NAN.AND P0, PT, R37, R37, PT ;  /* 0x000000252500720b */ /* 0x000fc40003f08000 */
[----:B------:R-:W-:Y:S02]  /*0bc0*/  @!P5 SEL R18, R18, R15, !P4 ;  /* 0x0000000f1212d207 */ /* 0x000fe40006000000 */
[----:B------:R-:W-:-:S05]  /*0bd0*/  FSETP.GEU.AND P5, PT, R6, R17, PT ;  /* 0x000000110600720b */ /* 0x000fca0003fae000 */
[----:B------:R-:W-:Y:S02]  /*0be0*/  @!P6 SEL R17, R17, R6, !P5 ;  /* 0x000000061111e207 */ /* 0x000fe40006800000 */
[----:B------:R-:W-:-:S04]  /*0bf0*/  FSETP.GEU.AND P6, PT, R2, R37, PT ;  /* 0x000000250200720b */ /* 0x000fc80003fce000 */
[----:B------:R-:W-:Y:S02]  /*0c00*/  @!P0 SEL R37, R37, R2, !P6 ;  /* 0x0000000225258207 */ /* 0x000fe40007000000 */
[----:B------:R-:W-:-:S04]  /*0c10*/  ISETP.NE.AND P0, PT, R24, RZ, PT ;  /* 0x000000ff1800720c */ /* 0x000fc80003f05270 */
[----:B------:R-:W-:Y:S02]  /*0c20*/  SEL R2, RZ, 0x1, !P0 ;  /* 0x00000001ff027807 */ /* 0x000fe40004000000 */
[----:B------:R-:W-:-:S04]  /*0c30*/  ISETP.NE.AND P0, PT, R23, RZ, PT ;  /* 0x000000ff1700720c */ /* 0x000fc80003f05270 */
[----:B------:R-:W-:Y:S02]  /*0c40*/  SEL R6, RZ, 0x1, !P0 ;  /* 0x00000001ff067807 */ /* 0x000fe40004000000 */
[----:B------:R-:W-:-:S04]  /*0c50*/  ISETP.NE.AND P0, PT, R22, RZ, PT ;  /* 0x000000ff1600720c */ /* 0x000fc80003f05270 */
[----:B------:R-:W-:Y:S02]  /*0c60*/  SEL R8, RZ, 0x1, !P0 ;  /* 0x00000001ff087807 */ /* 0x000fe40004000000 */
[----:B------:R-:W-:-:S04]  /*0c70*/  ISETP.NE.AND P0, PT, R20, RZ, PT ;  /* 0x000000ff1400720c */ /* 0x000fc80003f05270 */
[----:B------:R-:W-:Y:S02]  /*0c80*/  SEL R9, RZ, 0x1, !P0 ;  /* 0x00000001ff097807 */ /* 0x000fe40004000000 */
[----:B------:R-:W-:-:S04]  /*0c90*/  ISETP.NE.AND P0, PT, R25, RZ, PT ;  /* 0x000000ff1900720c */ /* 0x000fc80003f05270 */
[----:B------:R-:W-:Y:S02]  /*0ca0*/  SEL R2, R2, 0x2, P0 ;  /* 0x0000000202027807 */ /* 0x000fe40000000000 */
        /* <DEDUP_REMOVED lines=16> */
[----:B------:R-:W-:Y:S02]  /*0db0*/  ISETP.NE.AND P0, PT, R26, RZ, PT ;  /* 0x000000ff1a00720c */ /* 0x000fe40003f05270 */
[----:B------:R-:W-:Y:S02]  /*0dc0*/  SEL R20, R9, 0x4, P2 ;  /* 0x0000000409147807 */ /* 0x000fe40001000000 */
[----:B------:R-:W-:Y:S02]  /*0dd0*/  ISETP.NE.AND P2, PT, R19, RZ, PT ;  /* 0x000000ff1300720c */ /* 0x000fe40003f45270 */
[----:B------:R-:W-:Y:S02]  /*0de0*/  SEL R30, R6, 0x4, P0 ;  /* 0x00000004061e7807 */ /* 0x000fe40000000000 */
[----:B------:R-:W-:Y:S01]  /*0df0*/  ISETP.NE.AND P0, PT, R27, RZ, PT ;  /* 0x000000ff1b00720c */ /* 0x000fe20003f05270 */
[----:B------:R-:W-:Y:S01]  /*0e00*/  VIADD R23, R7, 0x13e8 ;  /* 0x000013e807177836 */ /* 0x000fe20000000000 */
[----:B------:R-:W-:-:S02]  /*0e10*/  CS2R R10, SRZ ;  /* 0x00000000000a7805 */ /* 0x000fc4000001ff00 */
[----:B------:R-:W-:Y:S02]  /*0e20*/  SEL R6, R8, 0x4, P0 ;  /* 0x0000000408067807 */ /* 0x000fe40000000000 */
[----:B------:R-:W-:Y:S01]  /*0e30*/  CS2R R8, SRZ ;  /* 0x0000000000087805 */ /* 0x000fe2000001ff00 */
[----:B------:R-:W-:-:S05]  /*0e40*/  IMAD.WIDE R22, R23, 0x4, R4 ;  /* 0x0000000417167825 */ /* 0x000fca00078e0204 */
[----:B------:R1:W2:Y:S01]  /*0e50*/  @P2 LDG.E.128 R8, desc[UR4][R22.64] ;  /* 0x0000000416082981 */ /* 0x0002a2000c1e1d00 */
[----:B------:R-:W-:Y:S01]  /*0e60*/  VIADD R27, R7, 0x16c0 ;  /* 0x000016c0071b7836 */ /* 0x000fe20000000000 */
[----:B------:R-:W-:-:S03]  /*0e70*/  CS2R R14, SRZ ;  /* 0x00000000000e7805 */ /* 0x000fc6000001ff00 */
[----:B------:R-:W-:-:S05]  /*0e80*/  IMAD.WIDE R26, R27, 0x4, R4 ;  /* 0x000000041b1a7825 */ /* 0x000fca00078e0204 */
[----:B------:R3:W4:Y:S01]  /*0e90*/  @P1 LDG.E.128 R12, desc[UR4][R26.64] ;  /* 0x000000041a0c1981 */ /* 0x000722000c1e1d00 */
[----:B------:R-:W-:Y:S01]  /*0ea0*/  SEL R20, R20, 0x5, P3 ;  /* 0x0000000514147807 */ /* 0x000fe20001800000 */
[----:B-1----:R-:W1:Y:S01]  /*0eb0*/  LDC.64 R22, c[0x0][0x220] ;  /* 0x00008800ff167b82 */ /* 0x002e620000000a00 */
[----:B------:R-:W-:Y:S02]  /*0ec0*/  ISETP.NE.AND P0, PT, R21, RZ, PT ;  /* 0x000000ff1500720c */ /* 0x000fe40003f05270 */
[----:B------:R-:W-:Y:S02]  /*0ed0*/  SEL R21, R6, 0x5, P4 ;  /* 0x0000000506157807 */ /* 0x000fe40002000000 */
[----:B------:R-:W-:-:S03]  /*0ee0*/  SEL R30, R30, 0x5, P5 ;  /* 0x000000051e1e7807 */ /* 0x000fc60002800000 */
[----:B---3--:R-:W3:Y:S01]  /*0ef0*/  LDC.64 R26, c[0x0][0x228] ;  /* 0x00008a00ff1a7b82 */ /* 0x008ee20000000a00 */
[----:B------:R-:W-:Y:S01]  /*0f00*/  SEL R25, R25, 0x5, P6 ;  /* 0x0000000519197807 */ /* 0x000fe20003000000 */
[----:B------:R-:W-:Y:S02]  /*0f10*/  VIADD R7, R7, 0x1998 ;  /* 0x0000199807077836 */ /* 0x000fe40000000000 */
[----:B---3--:R-:W-:-:S04]  /*0f20*/  IMAD.WIDE R28, R0, 0x4, R26 ;  /* 0x00000004001c7825 */ /* 0x008fc800078e021a */
[----:B-1----:R-:W-:Y:S01]  /*0f30*/  IMAD.WIDE R22, R3, 0x4, R22 ;  /* 0x0000000403167825 */ /* 0x002fe200078e0216 */
[----:B--2---:R-:W-:Y:S02]  /*0f40*/  SEL R2, R11, 0xff800000, P2 ;  /* 0xff8000000b027807 */ /* 0x004fe40001000000 */
[----:B------:R-:W-:Y:S02]  /*0f50*/  SEL R24, R10, 0xff800000, P2 ;  /* 0xff8000000a187807 */ /* 0x000fe40001000000 */
[----:B------:R-:W-:Y:S02]  /*0f60*/  FSETP.NAN.AND P3, PT, R2, R2, PT ;  /* 0x000000020200720b */ /* 0x000fe40003f68000 */
[----:B------:R-:W-:Y:S02]  /*0f70*/  FSETP.NAN.AND P4, PT, R24, R24, PT ;  /* 0x000000181800720b */ /* 0x000fe40003f88000 */
[----:B------:R-:W-:Y:S02]  /*0f80*/  SEL R6, R9, 0xff800000, P2 ;  /* 0xff80000009067807 */ /* 0x000fe40001000000 */
[----:B------:R-:W-:-:S02]  /*0f90*/  SEL R19, R8, 0xff800000, P2 ;  /* 0xff80000008137807 */ /* 0x000fc40001000000 */
[----:B------:R-:W-:Y:S02]  /*0fa0*/  FSETP.GEU.AND P2, PT, R37, R2, PT ;  /* 0x000000022500720b */ /* 0x000fe40003f4e000 */
[----:B------:R-:W-:Y:S02]  /*0fb0*/  FSETP.NAN.AND P5, PT, R6, R6, PT ;  /* 0x000000060600720b */ /* 0x000fe40003fa8000 */
[----:B------:R-:W-:Y:S02]  /*0fc0*/  FSETP.GEU.AND P6, PT, R17, R24, PT ;  /* 0x000000181100720b */ /* 0x000fe40003fce000 */
[----:B------:R-:W-:Y:S02]  /*0fd0*/  @!P3 SEL R2, R2, R37, !P2 ;  /* 0x000000250202b207 */ /* 0x000fe40005000000 */
[----:B------:R-:W-:Y:S02]  /*0fe0*/  FSETP.NAN.AND P3, PT, R19, R19, PT ;  /* 0x000000131300720b */ /* 0x000fe40003f68000 */
[----:B------:R-:W-:-:S02]  /*0ff0*/  @!P4 SEL R24, R24, R17, !P6 ;  /* 0x000000111818c207 */ /* 0x000fc40007000000 */
[----:B------:R-:W-:Y:S02]  /*1000*/  FSETP.GEU.AND P4, PT, R18, R6, PT ;  /* 0x000000061200720b */ /* 0x000fe40003f8e000 */
[----:B----4-:R-:W-:Y:S02]  /*1010*/  SEL R12, R12, 0xff800000, P1 ;  /* 0xff8000000c0c7807 */ /* 0x010fe40000800000 */
[----:B------:R-:W-:Y:S02]  /*1020*/  @!P5 SEL R6, R6, R18, !P4 ;  /* 0x000000120606d207 */ /* 0x000fe40006000000 */
[----:B------:R-:W-:Y:S02]  /*1030*/  FSETP.GEU.AND P5, PT, R16, R19, PT ;  /* 0x000000131000720b */ /* 0x000fe40003fae000 */
[----:B------:R-:W-:Y:S02]  /*1040*/  SEL R13, R13, 0xff800000, P1 ;  /* 0xff8000000d0d7807 */ /* 0x000fe40000800000 */
[----:B------:R-:W-:-:S02]  /*1050*/  @!P3 SEL R19, R19, R16, !P5 ;  /* 0x000000101313b207 */ /* 0x000fc40006800000 */
[-C--:B------:R-:W-:Y:S02]  /*1060*/  FSETP.NAN.AND P3, PT, R12, R12.reuse, PT ;  /* 0x0000000c0c00720b */ /* 0x080fe40003f68000 */
[----:B------:R-:W-:Y:S02]  /*1070*/  SEL R26, R30, 0x6, P6 ;  /* 0x000000061e1a7807 */ /* 0x000fe40003000000 */
[----:B------:R-:W-:Y:S02]  /*1080*/  FSETP.NAN.AND P6, PT, R13, R13, PT ;  /* 0x0000000d0d00720b */ /* 0x000fe40003fc8000 */
[----:B------:R-:W-:Y:S02]  /*1090*/  SEL R25, R25, 0x6, P2 ;  /* 0x0000000619197807 */ /* 0x000fe40001000000 */
[----:B------:R-:W-:Y:S02]  /*10a0*/  FSETP.GEU.AND P2, PT, R19, R12, PT ;  /* 0x0000000c1300720b */ /* 0x000fe40003f4e000 */
[----:B------:R-:W-:-:S02]  /*10b0*/  CS2R R8, SRZ ;  /* 0x0000000000087805 */ /* 0x000fc4000001ff00 */
[----:B------:R-:W-:Y:S02]  /*10c0*/  CS2R R10, SRZ ;  /* 0x00000000000a7805 */ /* 0x000fe4000001ff00 */
[----:B------:R-:W-:Y:S02]  /*10d0*/  @!P3 SEL R12, R12, R19, !P2 ;  /* 0x000000130c0cb207 */ /* 0x000fe40005000000 */
[----:B------:R-:W-:Y:S02]  /*10e0*/  FSETP.GEU.AND P3, PT, R6, R13, PT ;  /* 0x0000000d0600720b */ /* 0x000fe40003f6e000 */
[----:B------:R1:W2:Y:S01]  /*10f0*/  @!P0 LDG.E.128 R8, desc[UR4][R22.64] ;  /* 0x0000000416088981 */ /* 0x0002a2000c1e1d00 */
[----:B------:R-:W-:Y:S02]  /*1100*/  CS2R R16, SRZ ;  /* 0x0000000000107805 */ /* 0x000fe4000001ff00 */
[----:B------:R-:W-:Y:S02]  /*1110*/  CS2R R18, SRZ ;  /* 0x0000000000127805 */ /* 0x000fe4000001ff00 */
[----:B------:R-:W-:-:S04]  /*1120*/  @!P6 SEL R13, R13, R6, !P3 ;  /* 0x000000060d0de207 */ /* 0x000fc80005800000 */
[----:B------:R3:W2:Y:S01]  /*1130*/  @!P0 LDG.E.EL.128 R16, desc[UR4][R28.64] ;  /* 0x000000041c108981 */ /* 0x0006a2000c2e1d00 */
[----:B-1----:R-:W-:Y:S01]  /*1140*/  IMAD.WIDE R22, R7, 0x4, R4 ;  /* 0x0000000407167825 */ /* 0x002fe200078e0204 */
[----:B------:R-:W-:Y:S02]  /*1150*/  CS2R R4, SRZ ;  /* 0x0000000000047805 */ /* 0x000fe4000001ff00 */
[----:B------:R-:W-:-:S06]  /*1160*/  CS2R R6, SRZ ;  /* 0x0000000000067805 */ /* 0x000fcc000001ff00 */
[----:B------:R1:W4:Y:S01]  /*1170*/  @P1 LDG.E.128 R4, desc[UR4][R22.64] ;  /* 0x0000000416041981 */ /* 0x000322000c1e1d00 */
[----:B---3--:R-:W-:Y:S02]  /*1180*/  SEL R29, R14, 0xff800000, P1 ;  /* 0xff8000000e1d7807 */ /* 0x008fe40000800000 */
[----:B------:R-:W-:Y:S02]  /*1190*/  SEL R27, R15, 0xff800000, P1 ;  /* 0xff8000000f1b7807 */ /* 0x000fe40000800000 */
[----:B------:R-:W3:Y:S01]  /*11a0*/  LDC.64 R14, c[0x0][0x230] ;  /* 0x00008c00ff0e7b82 */ /* 0x000ee20000000a00 */
[----:B------:R-:W-:Y:S02]  /*11b0*/  SEL R28, R21, 0x6, P4 ;  /* 0x00000006151c7807 */ /* 0x000fe40002000000 */
[----:B------:R-:W-:Y:S02]  /*11c0*/  SEL R30, R20, 0x6, P5 ;  /* 0x00000006141e7807 */ /* 0x000fe40002800000 */
[----:B------:R-:W-:-:S02]  /*11d0*/  CS2R R20, SRZ ;  /* 0x0000000000147805 */ /* 0x000fc4000001ff00 */
[----:B-1----:R-:W-:Y:S01]  /*11e0*/  CS2R R22, SRZ ;  /* 0x0000000000167805 */ /* 0x002fe2000001ff00 */
[----:B---3--:R-:W-:-:S05]  /*11f0*/  IMAD.WIDE R14, R0, 0x4, R14 ;  /* 0x00000004000e7825 */ /* 0x008fca00078e020e */
[----:B------:R1:W3:Y:S01]  /*1200*/  @!P0 LDG.E.EL.128 R20, desc[UR4][R14.64] ;  /* 0x000000040e148981 */ /* 0x0002e2000c2e1d00 */
[----:B------:R-:W-:Y:S02]  /*1210*/  FSETP.NAN.AND P4, PT, R29, R29, PT ;  /* 0x0000001d1d00720b */ /* 0x000fe40003f88000 */
[----:B------:R-:W-:Y:S02]  /*1220*/  FSETP.NAN.AND P6, PT, R27, R27, PT ;  /* 0x0000001b1b00720b */ /* 0x000fe40003fc8000 */
[----:B------:R-:W-:Y:S02]  /*1230*/  FSETP.GEU.AND P5, PT, R24, R29, PT ;  /* 0x0000001d1800720b */ /* 0x000fe40003fae000 */
[----:B------:R-:W-:Y:S01]  /*1240*/  SEL R30, R30, 0x7, P2 ;  /* 0x000000071e1e7807 */ /* 0x000fe20001000000 */
[----:B-1----:R-:W1:Y:S06]  /*1250*/  LDC.64 R14, c[0x0][0x240] ;  /* 0x00009000ff0e7b82 */ /* 0x002e6c0000000a00 */
[----:B------:R-:W-:-:S02]  /*1260*/  @!P4 SEL R29, R29, R24, !P5 ;  /* 0x000000181d1dc207 */ /* 0x000fc40006800000 */
[----:B------:R-:W-:-:S04]  /*1270*/  FSETP.GEU.AND P4, PT, R2, R27, PT ;  /* 0x0000001b0200720b */ /* 0x000fc80003f8e000 */
[----:B------:R-:W-:Y:S02]  /*1280*/  @!P6 SEL R27, R27, R2, !P4 ;  /* 0x000000021b1be207 */ /* 0x000fe40006000000 */
[----:B------:R-:W-:Y:S02]  /*1290*/  SEL R28, R28, 0x7, P3 ;  /* 0x000000071c1c7807 */ /* 0x000fe40001800000 */
[----:B------:R-:W-:Y:S02]  /*12a0*/  SEL R25, R25, 0x7, P4 ;  /* 0x0000000719197807 */ /* 0x000fe40002000000 */
[----:B------:R-:W-:Y:S01]  /*12b0*/  SEL R26, R26, 0x7, P5 ;  /* 0x000000071a1a7807 */ /* 0x000fe20002800000 */
[----:B--2---:R-:W-:Y:S01]  /*12c0*/  FADD R11, -R19, R11 ;  /* 0x0000000b130b7221 */ /* 0x004fe20000000100 */
[----:B------:R-:W-:Y:S01]  /*12d0*/  FADD R17, -R17, R9 ;  /* 0x0000000911117221 */ /* 0x000fe20000000100 */
[----:B------:R-:W-:Y:S02]  /*12e0*/  FADD R16, -R16, R8 ;  /* 0x0000000810107221 */ /* 0x000fe40000000100 */
[----:B------:R-:W2:Y:S01]  /*12f0*/  LDC.64 R8, c[0x0][0x238] ;  /* 0x00008e00ff087b82 */ /* 0x000ea20000000a00 */
[----:B----4-:R-:W-:-:S02]  /*1300*/  SEL R19, R4, 0xff800000, P1 ;  /* 0xff80000004137807 */ /* 0x010fc40000800000 */
[----:B------:R-:W-:Y:S02]  /*1310*/  SEL R2, R5, 0xff800000, P1 ;  /* 0xff80000005027807 */ /* 0x000fe40000800000 */
[-C--:B------:R-:W-:Y:S02]  /*1320*/  FSETP.NAN.AND P6, PT, R19, R19.reuse, PT ;  /* 0x000000131300720b */ /* 0x080fe40003fc8000 */
[----:B------:R-:W-:Y:S01]  /*1330*/  FSETP.NAN.AND P2, PT, R2, R2, PT ;  /* 0x000000020200720b */ /* 0x000fe20003f48000 */
[----:B------:R-:W-:Y:S01]  /*1340*/  FADD R10, -R18, R10 ;  /* 0x0000000a120a7221 */ /* 0x000fe20000000100 */
[----:B------:R-:W-:Y:S02]  /*1350*/  SEL R18, R6, 0xff800000, P1 ;  /* 0xff80000006127807 */ /* 0x000fe40000800000 */
[----:B------:R-:W-:Y:S02]  /*1360*/  SEL R24, R7, 0xff800000, P1 ;  /* 0xff80000007187807 */ /* 0x000fe40000800000 */
[----:B------:R-:W-:-:S02]  /*1370*/  FSETP.GEU.AND P1, PT, R12, R19, PT ;  /* 0x000000130c00720b */ /* 0x000fc40003f2e000 */
[----:B------:R-:W-:-:S03]  /*1380*/  FSETP.NAN.AND P3, PT, R18, R18, PT ;  /* 0x000000121200720b */ /* 0x000fc60003f68000 */
[----:B------:R-:W-:Y:S02]  /*1390*/  @!P6 SEL R19, R19, R12, !P1 ;  /* 0x0000000c1313e207 */ /* 0x000fe40004800000 */
[----:B------:R-:W-:Y:S02]  /*13a0*/  FSETP.GEU.AND P6, PT, R13, R2, PT ;  /* 0x000000020d00720b */ /* 0x000fe40003fce000 */
[----:B------:R-:W-:Y:S02]  /*13b0*/  FSETP.GEU.AND P4, PT, R29, R18, PT ;  /* 0x000000121d00720b */ /* 0x000fe40003f8e000 */
[----:B------:R-:W-:Y:S02]  /*13c0*/  @!P2 SEL R2, R2, R13, !P6 ;  /* 0x0000000d0202a207 */ /* 0x000fe40007000000 */
[----:B------:R-:W-:Y:S02]  /*13d0*/  FSETP.GEU.AND P2, PT, R27, R24, PT ;  /* 0x000000181b00720b */ /* 0x000fe40003f4e000 */
[----:B------:R-:W-:-:S02]  /*13e0*/  SEL R7, R30, 0x8, P1 ;  /* 0x000000081e077807 */ /* 0x000fc40000800000 */
[----:B------:R-:W-:Y:S02]  /*13f0*/  SEL R28, R28, 0x8, P6 ;  /* 0x000000081c1c7807 */ /* 0x000fe40003000000 */
[----:B------:R-:W-:Y:S02]  /*1400*/  SEL R5, R26, 0x8, P4 ;  /* 0x000000081a057807 */ /* 0x000fe40002000000 */
[----:B------:R-:W-:Y:S02]  /*1410*/  SEL R26, R25, 0x8, P2 ;  /* 0x00000008191a7807 */ /* 0x000fe40001000000 */
[----:B------:R-:W-:Y:S02]  /*1420*/  @!P3 SEL R18, R18, R29, !P4 ;  /* 0x0000001d1212b207 */ /* 0x000fe40006000000 */
[----:B------:R-:W-:Y:S01]  /*1430*/  PRMT R25, R7, 0x3340, R28 ;  /* 0x0000334007197816 */ /* 0x000fe2000000001c */
[----:B-1----:R-:W-:Y:S01]  /*1440*/  IMAD.WIDE R28, R0, 0x4, R14 ;  /* 0x00000004001c7825 */ /* 0x002fe200078e020e */
[----:B------:R-:W-:-:S02]  /*1450*/  PRMT R26, R5, 0x3340, R26 ;  /* 0x00003340051a7816 */ /* 0x000fc4000000001a */
[----:B------:R-:W-:Y:S02]  /*1460*/  CS2R R4, SRZ ;  /* 0x0000000000047805 */ /* 0x000fe4000001ff00 */
[----:B------:R-:W-:Y:S02]  /*1470*/  CS2R R6, SRZ ;  /* 0x0000000000067805 */ /* 0x000fe4000001ff00 */
[----:B------:R-:W-:Y:S02]  /*1480*/  CS2R R12, SRZ ;  /* 0x00000000000c7805 */ /* 0x000fe4000001ff00 */
[----:B------:R-:W-:Y:S01]  /*1490*/  CS2R R14, SRZ ;  /* 0x00000000000e7805 */ /* 0x000fe2000001ff00 */
[----:B--2---:R-:W-:-:S05]  /*14a0*/  IMAD.WIDE R8, R0, 0x4, R8 ;  /* 0x0000000400087825 */ /* 0x004fca00078e0208 */
[----:B------:R1:W2:Y:S04]  /*14b0*/  @!P0 LDG.E.EL.128 R4, desc[UR4][R8.64] ;  /* 0x0000000408048981 */ /* 0x0002a8000c2e1d00 */
[----:B------:R4:W2:Y:S01]  /*14c0*/  @!P0 LDG.E.EL.128 R12, desc[UR4][R28.64] ;  /* 0x000000041c0c8981 */ /* 0x0008a2000c2e1d00 */
[----:B---3--:R-:W-:Y:S01]  /*14d0*/  FADD R20, R20, 9.9999997473787516356e-06 ;  /* 0x3727c5ac14147421 */ /* 0x008fe20000000000 */
[----:B------:R-:W-:-:S05]  /*14e0*/  FADD R21, R21, 9.9999997473787516356e-06 ;  /* 0x3727c5ac15157421 */ /* 0x000fca0000000000 */
[----:B------:R-:W3:Y:S01]  /*14f0*/  MUFU.SQRT R20, R20 ;  /* 0x0000001400147308 */ /* 0x000ee20000002000 */
[----:B------:R-:W-:Y:S01]  /*1500*/  FADD R22, R22, 9.9999997473787516356e-06 ;  /* 0x3727c5ac16167421 */ /* 0x000fe20000000000 */
[----:B------:R-:W-:-:S06]  /*1510*/  FADD R23, R23, 9.9999997473787516356e-06 ;  /* 0x3727c5ac17177421 */ /* 0x000fcc0000000000 */
[----:B------:R-:W5:Y:S01]  /*1520*/  MUFU.SQRT R21, R21 ;  /* 0x0000001500157308 */ /* 0x000f620000002000 */
[----:B------:R-:W-:-:S07]  /*1530*/  FSETP.NAN.AND P5, PT, R24, R24, PT ;  /* 0x000000181800720b */ /* 0x000fce0003fa8000 */
[----:B------:R-:W4:Y:S01]  /*1540*/  MUFU.SQRT R22, R22 ;  /* 0x0000001600167308 */ /* 0x000f220000002000 */
[C---:B---3--:R-:W-:Y:S02]  /*1550*/  FSETP.GT.AND P3, PT, R20.reuse, 8.50705917302346158658e+37, PT ;  /* 0x7e8000001400780b */ /* 0x048fe40003f64000 */
[----:B------:R-:W-:-:S05]  /*1560*/  FSETP.GEU.AND P4, PT, R20, 1.175494350822287508e-38, PT ;  /* 0x008000001400780b */ /* 0x000fca0003f8e000 */
[----:B------:R-:W3:Y:S01]  /*1570*/  MUFU.SQRT R23, R23 ;  /* 0x0000001700177308 */ /* 0x000ee20000002000 */
[C---:B-----5:R-:W-:Y:S01]  /*1580*/  FSETP.GT.AND P1, PT, R21.reuse, 8.50705917302346158658e+37, PT ;  /* 0x7e8000001500780b */ /* 0x060fe20003f24000 */
[----:B-1----:R-:W-:Y:S01]  /*1590*/  IMAD.MOV.U32 R8, RZ, RZ, 0x3e800000 ;  /* 0x3e800000ff087424 */ /* 0x002fe200078e00ff */
[----:B------:R-:W-:Y:S02]  /*15a0*/  FSETP.GEU.AND P6, PT, R21, 1.175494350822287508e-38, PT ;  /* 0x008000001500780b */ /* 0x000fe40003fce000 */
[----:B------:R-:W-:Y:S01]  /*15b0*/  @!P5 SEL R24, R24, R27, !P2 ;  /* 0x0000001b1818d207 */ /* 0x000fe20005000000 */
[----:B------:R-:W-:Y:S01]  /*15c0*/  @P3 FMUL R20, R20, 0.25 ;  /* 0x3e80000014143820 */ /* 0x000fe20000400000 */
[----:B------:R-:W-:Y:S02]  /*15d0*/  FSEL R9, R8, 1, P3 ;  /* 0x3f80000008097808 */ /* 0x000fe40001800000 */
[----:B0---4-:R-:W-:Y:S01]  /*15e0*/  FSETP.GT.AND P5, PT, R22, 8.50705917302346158658e+37, PT ;  /* 0x7e8000001600780b */ /* 0x011fe20003fa4000 */
[----:B------:R-:W-:Y:S01]  /*15f0*/  @!P4 FMUL R20, R20, 16777216 ;  /* 0x4b8000001414c820 */ /* 0x000fe20000400000 */
[----:B------:R-:W-:Y:S01]  /*1600*/  FSETP.GEU.AND P2, PT, R22, 1.175494350822287508e-38, PT ;  /* 0x008000001600780b */ /* 0x000fe20003f4e000 */
[----:B------:R-:W-:Y:S01]  /*1610*/  @!P4 FMUL R9, R9, 16777216 ;  /* 0x4b8000000909c820 */ /* 0x000fe20000400000 */
[----:B---3--:R-:W-:Y:S01]  /*1620*/  FSETP.GT.AND P3, PT, R23, 8.50705917302346158658e+37, PT ;  /* 0x7e8000001700780b */ /* 0x008fe20003f64000 */
[----:B------:R-:W-:Y:S01]  /*1630*/  @P1 FMUL R21, R21, 0.25 ;  /* 0x3e80000015151820 */ /* 0x000fe20000400000 */
[----:B------:R-:W-:-:S03]  /*1640*/  FSETP.GEU.AND P4, PT, R23, 1.175494350822287508e-38, PT ;  /* 0x008000001700780b */ /* 0x000fc60003f8e000 */
[----:B------:R-:W-:-:S04]  /*1650*/  @!P6 FMUL R21, R21, 16777216 ;  /* 0x4b8000001515e820 */ /* 0x000fc80000400000 */
[----:B------:R-:W-:Y:S01]  /*1660*/  @P5 FMUL R22, R22, 0.25 ;  /* 0x3e80000016165820 */ /* 0x000fe20000400000 */
[----:B------:R-:W0:Y:S03]  /*1670*/  MUFU.RCP R20, R20 ;  /* 0x0000001400147308 */ /* 0x000e260000001000 */
[----:B------:R-:W-:Y:S01]  /*1680*/  @P3 FMUL R23, R23, 0.25 ;  /* 0x3e80000017173820 */ /* 0x000fe20000400000 */
[----:B------:R-:W-:-:S04]  /*1690*/  @!P2 FMUL R22, R22, 16777216 ;  /* 0x4b8000001616a820 */ /* 0x000fc80000400000 */
[----:B------:R-:W1:Y:S01]  /*16a0*/  MUFU.RCP R21, R21 ;  /* 0x0000001500157308 */ /* 0x000e620000001000 */
[----:B------:R-:W-:Y:S01]  /*16b0*/  @!P4 FMUL R23, R23, 16777216 ;  /* 0x4b8000001717c820 */ /* 0x000fe20000400000 */
[----:B------:R-:W-:-:S06]  /*16c0*/  FSEL R0, R8, 1, P1 ;  /* 0x3f80000008007808 */ /* 0x000fcc0000800000 */
[----:B------:R-:W3:Y:S01]  /*16d0*/  MUFU.RCP R22, R22 ;  /* 0x0000001600167308 */ /* 0x000ee20000001000 */
[----:B------:R-:W-:Y:S01]  /*16e0*/  @!P6 FMUL R0, R0, 16777216 ;  /* 0x4b8000000000e820 */ /* 0x000fe20000400000 */
[----:B------:R-:W-:-:S06]  /*16f0*/  FSEL R27, R8, 1, P5 ;  /* 0x3f800000081b7808 */ /* 0x000fcc0002800000 */
[----:B------:R-:W4:Y:S01]  /*1700*/  MUFU.RCP R23, R23 ;  /* 0x0000001700177308 */ /* 0x000f220000001000 */
[----:B------:R-:W-:Y:S01]  /*1710*/  FSEL R8, R8, 1, P3 ;  /* 0x3f80000008087808 */ /* 0x000fe20001800000 */
[----:B0-----:R-:W-:Y:S01]  /*1720*/  FMUL R9, R20, R9 ;  /* 0x0000000914097220 */ /* 0x001fe20000400000 */
[----:B-1----:R-:W-:Y:S02]  /*1730*/  FMUL R0, R21, R0 ;  /* 0x0000000015007220 */ /* 0x002fe40000400000 */
[----:B------:R-:W0:Y:S01]  /*1740*/  LDC.64 R20, c[0x0][0x210] ;  /* 0x00008400ff147b82 */ /* 0x000e220000000a00 */
[----:B------:R-:W-:Y:S01]  /*1750*/  @!P2 FMUL R27, R27, 16777216 ;  /* 0x4b8000001b1ba820 */ /* 0x000fe20000400000 */
[----:B------:R-:W-:Y:S01]  /*1760*/  @!P4 FMUL R8, R8, 16777216 ;  /* 0x4b8000000808c820 */ /* 0x000fe20000400000 */
[----:B------:R-:W-:Y:S02]  /*1770*/  FMUL R29, R9, R16 ;  /* 0x00000010091d7220 */ /* 0x000fe40000400000 */
[----:B---3--:R-:W-:Y:S01]  /*1780*/  FMUL R27, R22, R27 ;  /* 0x0000001b161b7220 */ /* 0x008fe20000400000 */
[----:B----4-:R-:W-:-:S02]  /*1790*/  FMUL R22, R23, R8 ;  /* 0x0000000817167220 */ /* 0x010fc40000400000 */
[----:B------:R-:W1:Y:S01]  /*17a0*/  LDC.64 R8, c[0x0][0x250] ;  /* 0x00009400ff087b82 */ /* 0x000e620000000a00 */
[----:B------:R-:W-:Y:S01]  /*17b0*/  FMUL R0, R0, R17 ;  /* 0x0000001100007220 */ /* 0x000fe20000400000 */
[----:B------:R-:W-:Y:S01]  /*17c0*/  FMUL R27, R27, R10 ;  /* 0x0000000a1b1b7220 */ /* 0x000fe20000400000 */
[----:B------:R-:W-:Y:S01]  /*17d0*/  FMUL R22, R22, R11 ;  /* 0x0000000b16167220 */ /* 0x000fe20000400000 */
[----:B------:R-:W-:Y:S02]  /*17e0*/  IADD3 R10, P1, R3, UR6, RZ ;  /* 0x00000006030a7c10 */ /* 0x000fe4000ff3e0ff */
[----:B------:R-:W-:Y:S02]  /*17f0*/  PRMT R25, R25, 0x5410, R26 ;  /* 0x0000541019197816 */ /* 0x000fe4000000001a */
[C---:B------:R-:W-:Y:S01]  /*1800*/  LEA.HI.X.SX32 R11, R3.reuse, UR7, 0x1, P1 ;  /* 0x00000007030b7c11 */ /* 0x040fe200088f0eff */
[----:B0-----:R-:W-:-:S04]  /*1810*/  IMAD.WIDE R20, R3, 0x4, R20 ;  /* 0x0000000403147825 */ /* 0x001fc800078e0214 */
[----:B------:R0:W-:Y:S01]  /*1820*/  @!P0 STG.E desc[UR4][R10.64], R25 ;  /* 0x000000190a008986 */ /* 0x0001e2000c101904 */
[----:B-1----:R-:W-:-:S04]  /*1830*/  IMAD.WIDE R8, R3, 0x4, R8 ;  /* 0x0000000403087825 */ /* 0x002fc800078e0208 */
[----:B--2---:R-:W-:Y:S01]  /*1840*/  FFMA R4, R29, R4, R12 ;  /* 0x000000041d047223 */ /* 0x004fe2000000000c */
[----:B------:R-:W-:Y:S01]  /*1850*/  FFMA R5, R0, R5, R13 ;  /* 0x0000000500057223 */ /* 0x000fe2000000000d */
[----:B------:R-:W-:Y:S01]  /*1860*/  FFMA R15, R22, R7, R15 ;  /* 0x00000007160f7223 */ /* 0x000fe2000000000f */
[----:B------:R-:W-:Y:S02]  /*1870*/  FFMA R27, R27, R6, R14 ;  /* 0x000000061b1b7223 */ /* 0x000fe4000000000e */
[----:B------:R-:W-:Y:S01]  /*1880*/  FSETP.GEU.AND P4, PT, R4, -R19, PT ;  /* 0x800000130400720b */ /* 0x000fe20003f8e000 */
[----:B------:R-:W-:Y:S01]  /*1890*/  FADD R4, R19, R4 ;  /* 0x0000000413047221 */ /* 0x000fe20000000000 */
[----:B------:R-:W-:Y:S01]  /*18a0*/  FSETP.GEU.AND P3, PT, R5, -R2, PT ;  /* 0x800000020500720b */ /* 0x000fe20003f6e000 */
[----:B------:R-:W-:Y:S01]  /*18b0*/  FADD R5, R2, R5 ;  /* 0x0000000502057221 */ /* 0x000fe20000000000 */
[----:B------:R-:W-:Y:S01]  /*18c0*/  FADD R6, R18, R27 ;  /* 0x0000001b12067221 */ /* 0x000fe20000000000 */
[----:B------:R-:W-:Y:S01]  /*18d0*/  FADD R7, R24, R15 ;  /* 0x0000000f18077221 */ /* 0x000fe20000000000 */
[----:B------:R-:W-:-:S02]  /*18e0*/  FSETP.GEU.AND P2, PT, R27, -R18, PT ;  /* 0x800000121b00720b */ /* 0x000fc40003f4e000 */
[----:B------:R-:W-:Y:S02]  /*18f0*/  FSETP.GEU.AND P1, PT, R15, -R24, PT ;  /* 0x800000180f00720b */ /* 0x000fe40003f2e000 */
[----:B------:R0:W-:Y:S01]  /*1900*/  @!P0 STG.E.128 desc[UR4][R20.64], R4 ;  /* 0x0000000414008986 */ /* 0x0001e2000c101d04 */
[----:B------:R-:W-:Y:S02]  /*1910*/  SEL R12, R4, RZ, P4 ;  /* 0x000000ff040c7207 */ /* 0x000fe40002000000 */
[----:B------:R-:W-:Y:S02]  /*1920*/  SEL R13, R5, RZ, P3 ;  /* 0x000000ff050d7207 */ /* 0x000fe40001800000 */
[----:B------:R-:W-:Y:S02]  /*1930*/  SEL R14, R6, RZ, P2 ;  /* 0x000000ff060e7207 */ /* 0x000fe40001000000 */
[----:B------:R-:W-:Y:S01]  /*1940*/  SEL R15, R7, RZ, P1 ;  /* 0x000000ff070f7207 */ /* 0x000fe20000800000 */
[----:B0-----:R-:W-:Y:S06]  /*1950*/  @P0 EXIT ;  /* 0x000000000000094d */ /* 0x001fec0003800000 */
[----:B------:R-:W-:Y:S01]  /*1960*/  STG.E.128 desc[UR4][R8.64], R12 ;  /* 0x0000000c08007986 */ /* 0x000fe2000c101d04 */
[----:B------:R-:W-:Y:S05]  /*1970*/  EXIT ;  /* 0x000000000000794d */ /* 0x000fea0003800000 */
.L_x_0:
[----:B------:R-:W-:-:S00]  /*1980*/  BRA `(.L_x_0) ;  /* 0xfffffffc00fc7947 */ /* 0x000fc0000383ffff */
[----:B------:R-:W-:-:S00]  /*1990*/  NOP ;  /* 0x0000000000007918 */ /* 0x000fc00000000000 */
        /* <DEDUP_REMOVED lines=14> */
.L_x_1:


//--------------------- .nv.global.init           --------------------------
	.section	.nv.global.init,"aw",@progbits
.nv.global.init:
	.type		_$_str,@object
	.size		_$_str,(_$_str_$_2 - _$_str)
_$_str:
        /*0000*/ 	.byte	0x5f, 0x5f, 0x43, 0x55, 0x44, 0x41, 0x5f, 0x46, 0x54, 0x5a, 0x00
	.type		_$_str_$_2,@object
	.size		_$_str_$_2,(.L_1 - _$_str_$_2)
_$_str_$_2:
        /*000b*/ 	.byte	0x5f, 0x5f, 0x43, 0x55, 0x44, 0x41, 0x5f, 0x50, 0x52, 0x45, 0x43, 0x5f, 0x53, 0x51, 0x52, 0x54
        /*001b*/ 	.byte	0x00
.L_1:


//--------------------- .nv.constant0.triton_poi_fused__native_batch_norm_legit_no_training_add_max_pool2d_with_indices_relu_13 --------------------------
	.section	.nv.constant0.triton_poi_fused__native_batch_norm_legit_no_training_add_max_pool2d_with_indices_relu_13,"a",@progbits
	.sectionflags	@""
	.align	4
.nv.constant0.triton_poi_fused__native_batch_norm_legit_no_training_add_max_pool2d_with_indices_relu_13:
	.zero		604
